	.headerflags	@"EF_CUDA_TEXMODE_UNIFIED EF_CUDA_64BIT_ADDRESS EF_CUDA_ACCELERATORS EF_CUDA_SM90 EF_CUDA_VIRTUAL_SM(EF_CUDA_SM90)"
	.elftype	@"ET_EXEC"


//--------------------- .nv.info                  --------------------------
	.section	.nv.info,"",@"SHT_CUDA_INFO"
	.align	4


	//----- nvinfo : EIATTR_REGCOUNT
	.align		4
        /*0000*/ 	.byte	0x04, 0x2f
        /*0002*/ 	.short	(.L_1 - .L_0)
	.align		4
.L_0:
        /*0004*/ 	.word	index@(triton_poi_fused_repeat_0)
        /*0008*/ 	.word	0x0000000c


	//----- nvinfo : EIATTR_MIN_STACK_SIZE
	.align		4
.L_1:
        /*000c*/ 	.byte	0x04, 0x12
        /*000e*/ 	.short	(.L_3 - .L_2)
	.align		4
.L_2:
        /*0010*/ 	.word	index@(triton_poi_fused_repeat_0)
        /*0014*/ 	.word	0x00000000


	//----- nvinfo : EIATTR_FRAME_SIZE
	.align		4
.L_3:
        /*0018*/ 	.byte	0x04, 0x11
        /*001a*/ 	.short	(.L_5 - .L_4)
	.align		4
.L_4:
        /*001c*/ 	.word	index@(triton_poi_fused_repeat_0)
        /*0020*/ 	.word	0x00000000


	//----- nvinfo : EIATTR_MIN_STACK_SIZE
	.align		4
.L_5:
        /*0024*/ 	.byte	0x04, 0x12
        /*0026*/ 	.short	(.L_7 - .L_6)
	.align		4
.L_6:
        /*0028*/ 	.word	index@(triton_poi_fused_repeat_0)
        /*002c*/ 	.word	0x00000000
.L_7:


//--------------------- .nv.info.triton_poi_fused_repeat_0 --------------------------
	.section	.nv.info.triton_poi_fused_repeat_0,"",@"SHT_CUDA_INFO"
	.sectionflags	@""
	.align	4


	//----- nvinfo : EIATTR_CUDA_API_VERSION
	.align		4
        /*0000*/ 	.byte	0x04, 0x37
        /*0002*/ 	.short	(.L_9 - .L_8)
.L_8:
        /*0004*/ 	.word	0x0000007c


	//----- nvinfo : EIATTR_KPARAM_INFO
	.align		4
.L_9:
        /*0008*/ 	.byte	0x04, 0x17
        /*000a*/ 	.short	(.L_11 - .L_10)
.L_10:
        /*000c*/ 	.word	0x00000000
        /*0010*/ 	.short	0x0002
        /*0012*/ 	.short	0x0010
        /*0014*/ 	.byte	0x00, 0xf0, 0x11, 0x00


	//----- nvinfo : EIATTR_KPARAM_INFO
	.align		4
.L_11:
        /*0018*/ 	.byte	0x04, 0x17
        /*001a*/ 	.short	(.L_13 - .L_12)
.L_12:
        /*001c*/ 	.word	0x00000000
        /*0020*/ 	.short	0x0001
        /*0022*/ 	.short	0x0008
        /*0024*/ 	.byte	0x00, 0xf4, 0x21, 0x00


	//----- nvinfo : EIATTR_KPARAM_INFO
	.align		4
.L_13:
        /*0028*/ 	.byte	0x04, 0x17
        /*002a*/ 	.short	(.L_15 - .L_14)
.L_14:
        /*002c*/ 	.word	0x00000000
        /*0030*/ 	.short	0x0000
        /*0032*/ 	.short	0x0000
        /*0034*/ 	.byte	0x00, 0xf4, 0x21, 0x00


	//----- nvinfo : EIATTR_SPARSE_MMA_MASK
	.align		4
.L_15:
        /*0038*/ 	.byte	0x03, 0x50
        /*003a*/ 	.short	0x0000


	//----- nvinfo : EIATTR_MAXREG_COUNT
	.align		4
        /*003c*/ 	.byte	0x03, 0x1b
        /*003e*/ 	.short	0x00ff


	//----- nvinfo : EIATTR_EXIT_INSTR_OFFSETS
	.align		4
        /*0040*/ 	.byte	0x04, 0x1c
        /*0042*/ 	.short	(.L_17 - .L_16)


	//   ....[0]....
.L_16:
        /*0044*/ 	.word	0x00000150


	//   ....[1]....
        /*0048*/ 	.word	0x00000170


	//----- nvinfo : EIATTR_REQNTID
	.align		4
.L_17:
        /*004c*/ 	.byte	0x04, 0x10
        /*004e*/ 	.short	(.L_19 - .L_18)
.L_18:
        /*0050*/ 	.word	0x00000080
        /*0054*/ 	.word	0x00000001
        /*0058*/ 	.word	0x00000001


	//----- nvinfo : EIATTR_CRS_STACK_SIZE
	.align		4
.L_19:
        /*005c*/ 	.byte	0x04, 0x1e
        /*005e*/ 	.short	(.L_21 - .L_20)
.L_20:
        /*0060*/ 	.word	0x00000000


	//----- nvinfo : EIATTR_CBANK_PARAM_SIZE
	.align		4
.L_21:
        /*0064*/ 	.byte	0x03, 0x19
        /*0066*/ 	.short	0x0014


	//----- nvinfo : EIATTR_PARAM_CBANK
	.align		4
        /*0068*/ 	.byte	0x04, 0x0a
        /*006a*/ 	.short	(.L_23 - .L_22)
	.align		4
.L_22:
        /*006c*/ 	.word	index@(.nv.constant0.triton_poi_fused_repeat_0)
        /*0070*/ 	.short	0x0210
        /*0072*/ 	.short	0x0014


	//----- nvinfo : EIATTR_SW_WAR
	.align		4
.L_23:
        /*0074*/ 	.byte	0x04, 0x36
        /*0076*/ 	.short	(.L_25 - .L_24)
.L_24:
        /*0078*/ 	.word	0x00000008
.L_25:


//--------------------- .nv.callgraph             --------------------------
	.section	.nv.callgraph,"",@"SHT_CUDA_CALLGRAPH"
	.align	4
	.sectionentsize	8
	.align		4
        /*0000*/ 	.word	0x00000000
	.align		4
        /*0004*/ 	.word	0xffffffff
	.align		4
        /*0008*/ 	.word	0x00000000
	.align		4
        /*000c*/ 	.word	0xfffffffe
	.align		4
        /*0010*/ 	.word	0x00000000
	.align		4
        /*0014*/ 	.word	0xfffffffd
	.align		4
        /*0018*/ 	.word	0x00000000
	.align		4
        /*001c*/ 	.word	0xfffffffc


//--------------------- .text.triton_poi_fused_repeat_0 --------------------------
	.section	.text.triton_poi_fused_repeat_0,"ax",@progbits
	.align	128
        .global         triton_poi_fused_repeat_0
        .type           triton_poi_fused_repeat_0,@function
        .size           triton_poi_fused_repeat_0,(.L_x_3 - triton_poi_fused_repeat_0)
        .other          triton_poi_fused_repeat_0,@"STO_CUDA_ENTRY STV_DEFAULT"
triton_poi_fused_repeat_0:
.text.triton_poi_fused_repeat_0:
[----:B------:R-:W0:Y:S02]  /*0000*/  LDC R1, c[0x0][0x28] ;  /* 0x00000a00ff017b82 */ /* 0x000e240000000800 */
[----:B------:R-:W1:Y:S01]  /*0010*/  S2R R0, SR_TID.X ;  /* 0x0000000000007919 */ /* 0x000e620000002100 */
[----:B------:R-:W2:Y:S01]  /*0020*/  LDC.64 R4, c[0x0][0x218] ;  /* 0x00008600ff047b82 */ /* 0x000ea20000000a00 */
[----:B------:R-:W-:Y:S01]  /*0030*/  ULDC.64 UR4, c[0x0][0x208] ;  /* 0x0000820000047ab9 */ /* 0x000fe20000000a00 */
[----:B------:R-:W-:Y:S01]  /*0040*/  BSSY B0, `(.L_x_0) ;  /* 0x0000010000007945 */ /* 0x000fe20003800000 */
[----:B------:R-:W3:Y:S05]  /*0050*/  S2R R7, SR_CTAID.X ;  /* 0x0000000000077919 */ /* 0x000eea0000002500 */
[----:B------:R-:W4:Y:S01]  /*0060*/  LDC.64 R2, c[0x0][0x210] ;  /* 0x00008400ff027b82 */ /* 0x000f220000000a00 */
[----:B-1----:R-:W-:-:S02]  /*0070*/  LOP3.LUT R0, R0, 0x7f, RZ, 0xc0, !PT ;  /* 0x0000007f00007812 */ /* 0x002fc400078ec0ff */
[----:B---3--:R-:W-:-:S03]  /*0080*/  SHF.R.S32.HI R6, RZ, 0x18, R7 ;  /* 0x00000018ff067819 */ /* 0x008fc60000011407 */
[----:B------:R-:W-:Y:S01]  /*0090*/  IMAD R7, R7, 0x80, R0 ;  /* 0x0000008007077824 */ /* 0x000fe200078e0200 */
[----:B------:R-:W-:-:S03]  /*00a0*/  SGXT R0, R6, 0x1 ;  /* 0x000000010600781a */ /* 0x000fc60000000200 */
[C---:B--2---:R-:W-:Y:S01]  /*00b0*/  IMAD.WIDE R4, R7.reuse, 0x4, R4 ;  /* 0x0000000407047825 */ /* 0x044fe200078e0204 */
[----:B------:R-:W-:Y:S02]  /*00c0*/  ISETP.GE.AND P0, PT, R7, 0x100, PT ;  /* 0x000001000700780c */ /* 0x000fe40003f06270 */
[----:B------:R-:W-:-:S04]  /*00d0*/  LEA.HI R0, R0, R7, RZ, 0x6 ;  /* 0x0000000700007211 */ /* 0x000fc800078f30ff */
[----:B------:R-:W-:-:S05]  /*00e0*/  LOP3.LUT R0, R0, 0xffffffc0, RZ, 0xc0, !PT ;  /* 0xffffffc000007812 */ /* 0x000fca00078ec0ff */
[----:B------:R-:W-:Y:S02]  /*00f0*/  IMAD.IADD R9, R7, 0x1, -R0 ;  /* 0x0000000107097824 */ /* 0x000fe400078e0a00 */
[----:B------:R-:W-:Y:S02]  /*0100*/  IMAD.MOV.U32 R7, RZ, RZ, RZ ;  /* 0x000000ffff077224 */ /* 0x000fe400078e00ff */
[----:B----4-:R-:W-:Y:S01]  /*0110*/  IMAD.WIDE R2, R9, 0x4, R2 ;  /* 0x0000000409027825 */ /* 0x010fe200078e0202 */
[----:B------:R-:W-:Y:S06]  /*0120*/  @P0 BRA `(.L_x_1) ;  /* 0x0000000000040947 */ /* 0x000fec0003800000 */
[----:B------:R1:W5:Y:S02]  /*0130*/  LDG.E R7, desc[UR4][R2.64] ;  /* 0x0000000402077981 */ /* 0x000364000c1e1900 */
.L_x_1:
[----:B------:R-:W-:Y:S05]  /*0140*/  BSYNC B0 ;  /* 0x0000000000007941 */ /* 0x000fea0003800000 */
.L_x_0:
[----:B------:R-:W-:Y:S05]  /*0150*/  @P0 EXIT ;  /* 0x000000000000094d */ /* 0x000fea0003800000 */
[----:B-----5:R-:W-:Y:S01]  /*0160*/  STG.E desc[UR4][R4.64], R7 ;  /* 0x0000000704007986 */ /* 0x020fe2000c101904 */
[----:B------:R-:W-:Y:S05]  /*0170*/  EXIT ;  /* 0x000000000000794d */ /* 0x000fea0003800000 */
.L_x_2:
[----:B------:R-:W-:-:S00]  /*0180*/  BRA `(.L_x_2) ;  /* 0xfffffffc00fc7947 */ /* 0x000fc0000383ffff */
[----:B------:R-:W-:-:S00]  /*0190*/  NOP ;  /* 0x0000000000007918 */ /* 0x000fc00000000000 */
        /* <DEDUP_REMOVED lines=14> */
.L_x_3:


//--------------------- .nv.constant0.triton_poi_fused_repeat_0 --------------------------
	.section	.nv.constant0.triton_poi_fused_repeat_0,"a",@progbits
	.sectionflags	@""
	.align	4
.nv.constant0.triton_poi_fused_repeat_0:
	.zero		548
